	.headerflags	@"EF_CUDA_TEXMODE_UNIFIED EF_CUDA_64BIT_ADDRESS EF_CUDA_ACCELERATORS EF_CUDA_SM90 EF_CUDA_VIRTUAL_SM(EF_CUDA_SM90)"
	.elftype	@"ET_EXEC"


//--------------------- .nv.info                  --------------------------
	.section	.nv.info,"",@"SHT_CUDA_INFO"
	.align	4


	//----- nvinfo : EIATTR_REGCOUNT
	.align		4
        /*0000*/ 	.byte	0x04, 0x2f
        /*0002*/ 	.short	(.L_1 - .L_0)
	.align		4
.L_0:
        /*0004*/ 	.word	index@(triton_poi_fused__adaptive_avg_pool2d_24)
        /*0008*/ 	.word	0x00000014


	//----- nvinfo : EIATTR_MIN_STACK_SIZE
	.align		4
.L_1:
        /*000c*/ 	.byte	0x04, 0x12
        /*000e*/ 	.short	(.L_3 - .L_2)
	.align		4
.L_2:
        /*0010*/ 	.word	index@(triton_poi_fused__adaptive_avg_pool2d_24)
        /*0014*/ 	.word	0x00000000


	//----- nvinfo : EIATTR_FRAME_SIZE
	.align		4
.L_3:
        /*0018*/ 	.byte	0x04, 0x11
        /*001a*/ 	.short	(.L_5 - .L_4)
	.align		4
.L_4:
        /*001c*/ 	.word	index@(triton_poi_fused__adaptive_avg_pool2d_24)
        /*0020*/ 	.word	0x00000000


	//----- nvinfo : EIATTR_MIN_STACK_SIZE
	.align		4
.L_5:
        /*0024*/ 	.byte	0x04, 0x12
        /*0026*/ 	.short	(.L_7 - .L_6)
	.align		4
.L_6:
        /*0028*/ 	.word	index@(triton_poi_fused__adaptive_avg_pool2d_24)
        /*002c*/ 	.word	0x00000000
.L_7:


//--------------------- .nv.info.triton_poi_fused__adaptive_avg_pool2d_24 --------------------------
	.section	.nv.info.triton_poi_fused__adaptive_avg_pool2d_24,"",@"SHT_CUDA_INFO"
	.sectionflags	@""
	.align	4


	//----- nvinfo : EIATTR_CUDA_API_VERSION
	.align		4
        /*0000*/ 	.byte	0x04, 0x37
        /*0002*/ 	.short	(.L_9 - .L_8)
.L_8:
        /*0004*/ 	.word	0x0000007c


	//----- nvinfo : EIATTR_KPARAM_INFO
	.align		4
.L_9:
        /*0008*/ 	.byte	0x04, 0x17
        /*000a*/ 	.short	(.L_11 - .L_10)
.L_10:
        /*000c*/ 	.word	0x00000000
        /*0010*/ 	.short	0x0002
        /*0012*/ 	.short	0x0010
        /*0014*/ 	.byte	0x00, 0xf0, 0x11, 0x00


	//----- nvinfo : EIATTR_KPARAM_INFO
	.align		4
.L_11:
        /*0018*/ 	.byte	0x04, 0x17
        /*001a*/ 	.short	(.L_13 - .L_12)
.L_12:
        /*001c*/ 	.word	0x00000000
        /*0020*/ 	.short	0x0001
        /*0022*/ 	.short	0x0008
        /*0024*/ 	.byte	0x00, 0xf4, 0x21, 0x00


	//----- nvinfo : EIATTR_KPARAM_INFO
	.align		4
.L_13:
        /*0028*/ 	.byte	0x04, 0x17
        /*002a*/ 	.short	(.L_15 - .L_14)
.L_14:
        /*002c*/ 	.word	0x00000000
        /*0030*/ 	.short	0x0000
        /*0032*/ 	.short	0x0000
        /*0034*/ 	.byte	0x00, 0xf4, 0x21, 0x00


	//----- nvinfo : EIATTR_SPARSE_MMA_MASK
	.align		4
.L_15:
        /*0038*/ 	.byte	0x03, 0x50
        /*003a*/ 	.short	0x0000


	//----- nvinfo : EIATTR_MAXREG_COUNT
	.align		4
        /*003c*/ 	.byte	0x03, 0x1b
        /*003e*/ 	.short	0x00ff


	//----- nvinfo : EIATTR_EXIT_INSTR_OFFSETS
	.align		4
        /*0040*/ 	.byte	0x04, 0x1c
        /*0042*/ 	.short	(.L_17 - .L_16)


	//   ....[0]....
.L_16:
        /*0044*/ 	.word	0x00000540


	//----- nvinfo : EIATTR_REQNTID
	.align		4
.L_17:
        /*0048*/ 	.byte	0x04, 0x10
        /*004a*/ 	.short	(.L_19 - .L_18)
.L_18:
        /*004c*/ 	.word	0x00000080
        /*0050*/ 	.word	0x00000001
        /*0054*/ 	.word	0x00000001


	//----- nvinfo : EIATTR_CBANK_PARAM_SIZE
	.align		4
.L_19:
        /*0058*/ 	.byte	0x03, 0x19
        /*005a*/ 	.short	0x0014


	//----- nvinfo : EIATTR_PARAM_CBANK
	.align		4
        /*005c*/ 	.byte	0x04, 0x0a
        /*005e*/ 	.short	(.L_21 - .L_20)
	.align		4
.L_20:
        /*0060*/ 	.word	index@(.nv.constant0.triton_poi_fused__adaptive_avg_pool2d_24)
        /*0064*/ 	.short	0x0210
        /*0066*/ 	.short	0x0014


	//----- nvinfo : EIATTR_SW_WAR
	.align		4
.L_21:
        /*0068*/ 	.byte	0x04, 0x36
        /*006a*/ 	.short	(.L_23 - .L_22)
.L_22:
        /*006c*/ 	.word	0x00000008
.L_23:


//--------------------- .nv.callgraph             --------------------------
	.section	.nv.callgraph,"",@"SHT_CUDA_CALLGRAPH"
	.align	4
	.sectionentsize	8
	.align		4
        /*0000*/ 	.word	0x00000000
	.align		4
        /*0004*/ 	.word	0xffffffff
	.align		4
        /*0008*/ 	.word	0x00000000
	.align		4
        /*000c*/ 	.word	0xfffffffe
	.align		4
        /*0010*/ 	.word	0x00000000
	.align		4
        /*0014*/ 	.word	0xfffffffd
	.align		4
        /*0018*/ 	.word	0x00000000
	.align		4
        /*001c*/ 	.word	0xfffffffc


//--------------------- .text.triton_poi_fused__adaptive_avg_pool2d_24 --------------------------
	.section	.text.triton_poi_fused__adaptive_avg_pool2d_24,"ax",@progbits
	.align	128
        .global         triton_poi_fused__adaptive_avg_pool2d_24
        .type           triton_poi_fused__adaptive_avg_pool2d_24,@function
        .size           triton_poi_fused__adaptive_avg_pool2d_24,(.L_x_1 - triton_poi_fused__adaptive_avg_pool2d_24)
        .other          triton_poi_fused__adaptive_avg_pool2d_24,@"STO_CUDA_ENTRY STV_DEFAULT"
triton_poi_fused__adaptive_avg_pool2d_24:
.text.triton_poi_fused__adaptive_avg_pool2d_24:
[----:B------:R-:W-:Y:S01]  /*0000*/  LDC R1, c[0x0][0x28] ;  /* 0x00000a00ff017b82 */ /* 0x000fe20000000800 */
[----:B------:R-:W1:Y:S01]  /*0010*/  S2R R0, SR_TID.X ;  /* 0x0000000000007919 */ /* 0x000e620000002100 */
[----:B------:R-:W-:Y:S01]  /*0020*/  IMAD.MOV.U32 R14, RZ, RZ, RZ ;  /* 0x000000ffff0e7224 */ /* 0x000fe200078e00ff */
[----:B------:R-:W-:Y:S01]  /*0030*/  CS2R R16, SRZ ;  /* 0x0000000000107805 */ /* 0x000fe2000001ff00 */
[----:B------:R-:W-:Y:S01]  /*0040*/  ULDC.64 UR4, c[0x0][0x208] ;  /* 0x0000820000047ab9 */ /* 0x000fe20000000a00 */
[----:B------:R-:W2:Y:S01]  /*0050*/  S2R R7, SR_CTAID.X ;  /* 0x0000000000077919 */ /* 0x000ea20000002500 */
[----:B-1----:R-:W-:-:S05]  /*0060*/  LOP3.LUT R0, R0, 0x7f, RZ, 0xc0, !PT ;  /* 0x0000007f00007812 */ /* 0x002fca00078ec0ff */
[----:B--2---:R-:W-:Y:S01]  /*0070*/  IMAD R0, R7, 0x80, R0 ;  /* 0x0000008007007824 */ /* 0x004fe200078e0200 */
[----:B------:R-:W-:-:S04]  /*0080*/  SHF.R.S32.HI R7, RZ, 0x18, R7 ;  /* 0x00000018ff077819 */ /* 0x000fc80000011407 */
[----:B------:R-:W-:Y:S02]  /*0090*/  SHF.R.S32.HI R3, RZ, 0x1f, R0 ;  /* 0x0000001fff037819 */ /* 0x000fe40000011400 */
[----:B------:R-:W-:Y:S02]  /*00a0*/  SGXT R7, R7, 0x1 ;  /* 0x000000010707781a */ /* 0x000fe40000000200 */
[-C--:B------:R-:W-:Y:S02]  /*00b0*/  LEA.HI R4, R3, R0.reuse, RZ, 0x2 ;  /* 0x0000000003047211 */ /* 0x080fe400078f10ff */
[----:B------:R-:W-:Y:S02]  /*00c0*/  LEA.HI R7, R7, R0, RZ, 0xd ;  /* 0x0000000007077211 */ /* 0x000fe400078f68ff */
[----:B------:R-:W-:-:S05]  /*00d0*/  LOP3.LUT R3, R4, 0xfffc, RZ, 0xc0, !PT ;  /* 0x0000fffc04037812 */ /* 0x000fca00078ec0ff */
[----:B------:R-:W-:-:S05]  /*00e0*/  IMAD.IADD R3, R0, 0x1, -R3 ;  /* 0x0000000100037824 */ /* 0x000fca00078e0a03 */
[C---:B------:R-:W-:Y:S02]  /*00f0*/  LEA R2, R3.reuse, 0x5, 0x1 ;  /* 0x0000000503027811 */ /* 0x040fe400078e08ff */
[----:B------:R-:W-:Y:S02]  /*0100*/  PRMT R6, R3, 0x8880, RZ ;  /* 0x0000888003067816 */ /* 0x000fe400000000ff */
[----:B------:R-:W-:Y:S02]  /*0110*/  PRMT R5, R2, 0x8880, RZ ;  /* 0x0000888002057816 */ /* 0x000fe400000000ff */
[----:B------:R-:W-:Y:S02]  /*0120*/  PRMT R6, R6, 0x7710, RZ ;  /* 0x0000771006067816 */ /* 0x000fe400000000ff */
[----:B------:R-:W-:Y:S02]  /*0130*/  PRMT R5, R5, 0x7710, RZ ;  /* 0x0000771005057816 */ /* 0x000fe400000000ff */
[----:B------:R-:W-:-:S02]  /*0140*/  SHF.R.U32.HI R6, RZ, 0x7, R6 ;  /* 0x00000007ff067819 */ /* 0x000fc40000011606 */
[----:B------:R-:W-:Y:S02]  /*0150*/  SHF.R.U32.HI R5, RZ, 0x7, R5 ;  /* 0x00000007ff057819 */ /* 0x000fe40000011605 */
[----:B------:R-:W-:Y:S02]  /*0160*/  PRMT R2, R3, 0x5410, R2 ;  /* 0x0000541003027816 */ /* 0x000fe40000000002 */
[----:B------:R-:W-:-:S04]  /*0170*/  PRMT R5, R6, 0x5410, R5 ;  /* 0x0000541006057816 */ /* 0x000fc80000000005 */
[----:B------:R-:W-:-:S04]  /*0180*/  LOP3.LUT R5, R5, 0xff00ff, RZ, 0xc0, !PT ;  /* 0x00ff00ff05057812 */ /* 0x000fc800078ec0ff */
[C---:B------:R-:W-:Y:S02]  /*0190*/  PRMT R8, R5.reuse, 0x7732, RZ ;  /* 0x0000773205087816 */ /* 0x040fe400000000ff */
[----:B------:R-:W-:-:S03]  /*01a0*/  LOP3.LUT R6, R5, 0xffff, RZ, 0xc0, !PT ;  /* 0x0000ffff05067812 */ /* 0x000fc600078ec0ff */
[----:B------:R-:W-:Y:S01]  /*01b0*/  IMAD.MOV.U32 R5, RZ, RZ, R8 ;  /* 0x000000ffff057224 */ /* 0x000fe200078e0008 */
[----:B------:R-:W-:-:S04]  /*01c0*/  SHF.R.U32.HI R6, RZ, 0x7, R6 ;  /* 0x00000007ff067819 */ /* 0x000fc80000011606 */
[----:B------:R-:W-:-:S04]  /*01d0*/  SHF.R.U32.HI R5, RZ, 0x6, R5 ;  /* 0x00000006ff057819 */ /* 0x000fc80000011605 */
[----:B------:R-:W-:-:S05]  /*01e0*/  PRMT R5, R6, 0x5410, R5 ;  /* 0x0000541006057816 */ /* 0x000fca0000000005 */
[----:B------:R-:W-:Y:S01]  /*01f0*/  VIADD.16x2 R2, R2, R5 ;  /* 0x0000000502027236 */ /* 0x000fe20000000200 */
[--C-:B------:R-:W-:Y:S02]  /*0200*/  SHF.R.S32.HI R5, RZ, 0x2, R4.reuse ;  /* 0x00000002ff057819 */ /* 0x100fe40000011404 */
[----:B------:R-:W-:Y:S02]  /*0210*/  SHF.R.S32.HI R4, RZ, 0x1f, R4 ;  /* 0x0000001fff047819 */ /* 0x000fe40000011404 */
[C---:B------:R-:W-:Y:S02]  /*0220*/  PRMT R3, R2.reuse, 0x7632, R3 ;  /* 0x0000763202037816 */ /* 0x040fe40000000003 */
[----:B------:R-:W-:Y:S02]  /*0230*/  PRMT R8, R2, 0x8880, RZ ;  /* 0x0000888002087816 */ /* 0x000fe400000000ff */
[----:B------:R-:W-:Y:S02]  /*0240*/  PRMT R6, R3, 0x8880, RZ ;  /* 0x0000888003067816 */ /* 0x000fe400000000ff */
[----:B------:R-:W1:Y:S01]  /*0250*/  LDC.64 R2, c[0x0][0x210] ;  /* 0x00008400ff027b82 */ /* 0x000e620000000a00 */
[----:B------:R-:W-:-:S02]  /*0260*/  SHF.R.S32.HI R8, RZ, 0x1, R8 ;  /* 0x00000001ff087819 */ /* 0x000fc40000011408 */
[-C--:B------:R-:W-:Y:S02]  /*0270*/  LEA.HI R4, R4, R5.reuse, RZ, 0xb ;  /* 0x0000000504047211 */ /* 0x080fe400078f58ff */
[----:B------:R-:W-:Y:S02]  /*0280*/  PRMT R9, R8, 0x9910, RZ ;  /* 0x0000991008097816 */ /* 0x000fe400000000ff */
[----:B------:R-:W-:Y:S02]  /*0290*/  LOP3.LUT R8, R7, 0xffffe000, RZ, 0xc0, !PT ;  /* 0xffffe00007087812 */ /* 0x000fe400078ec0ff */
[----:B------:R-:W-:Y:S01]  /*02a0*/  LOP3.LUT R4, R4, 0xfffff800, RZ, 0xc0, !PT ;  /* 0xfffff80004047812 */ /* 0x000fe200078ec0ff */
[----:B------:R-:W-:Y:S01]  /*02b0*/  IMAD.MOV.U32 R7, RZ, RZ, R9 ;  /* 0x000000ffff077224 */ /* 0x000fe200078e0009 */
[----:B------:R-:W-:Y:S02]  /*02c0*/  SHF.R.S32.HI R6, RZ, 0x2, R6 ;  /* 0x00000002ff067819 */ /* 0x000fe40000011406 */
[----:B------:R-:W-:Y:S01]  /*02d0*/  IADD3 R4, R8, R5, -R4 ;  /* 0x0000000508047210 */ /* 0x000fe20007ffe804 */
[----:B------:R-:W-:Y:S01]  /*02e0*/  VIADD R13, R7, 0x1 ;  /* 0x00000001070d7836 */ /* 0x000fe20000000000 */
[----:B------:R-:W-:-:S02]  /*02f0*/  PRMT R10, R6, 0x9910, RZ ;  /* 0x00009910060a7816 */ /* 0x000fc400000000ff */
[----:B------:R-:W-:Y:S01]  /*0300*/  LOP3.LUT R12, R6, 0xff, RZ, 0xc0, !PT ;  /* 0x000000ff060c7812 */ /* 0x000fe200078ec0ff */
[C---:B------:R-:W-:Y:S01]  /*0310*/  IMAD R9, R7.reuse, 0x1000, R4 ;  /* 0x0000100007097824 */ /* 0x040fe200078e0204 */
[----:B------:R-:W-:Y:S02]  /*0320*/  ISETP.GE.AND P0, PT, R7, R10, PT ;  /* 0x0000000a0700720c */ /* 0x000fe40003f06270 */
[----:B------:R-:W-:Y:S01]  /*0330*/  ISETP.GE.U32.AND P1, PT, R13, R12, PT ;  /* 0x0000000c0d00720c */ /* 0x000fe20003f26070 */
[C---:B------:R-:W-:Y:S02]  /*0340*/  VIADD R7, R9.reuse, 0x800 ;  /* 0x0000080009077836 */ /* 0x040fe40000000000 */
[----:B-1----:R-:W-:-:S04]  /*0350*/  IMAD.WIDE R4, R9, 0x4, R2 ;  /* 0x0000000409047825 */ /* 0x002fc800078e0202 */
[----:B------:R-:W-:Y:S02]  /*0360*/  VIADD R15, R9, 0x1000 ;  /* 0x00001000090f7836 */ /* 0x000fe40000000000 */
[--C-:B------:R-:W-:Y:S02]  /*0370*/  IMAD.WIDE R6, R7, 0x4, R2.reuse ;  /* 0x0000000407067825 */ /* 0x100fe400078e0202 */
[----:B------:R1:W2:Y:S02]  /*0380*/  @!P0 LDG.E.EL R14, desc[UR4][R4.64] ;  /* 0x00000004040e8981 */ /* 0x0002a4000c2e1900 */
[----:B------:R-:W-:Y:S02]  /*0390*/  VIADD R11, R9, 0x1800 ;  /* 0x00001800090b7836 */ /* 0x000fe40000000000 */
[--C-:B------:R-:W-:Y:S01]  /*03a0*/  IMAD.WIDE R8, R15, 0x4, R2.reuse ;  /* 0x000000040f087825 */ /* 0x100fe200078e0202 */
[----:B------:R-:W3:Y:S03]  /*03b0*/  @!P0 LDG.E.EL R16, desc[UR4][R6.64] ;  /* 0x0000000406108981 */ /* 0x000ee6000c2e1900 */
[----:B------:R-:W-:Y:S01]  /*03c0*/  IMAD.MOV.U32 R15, RZ, RZ, RZ ;  /* 0x000000ffff0f7224 */ /* 0x000fe200078e00ff */
[----:B------:R-:W4:Y:S01]  /*03d0*/  @!P1 LDG.E.EL R17, desc[UR4][R8.64] ;  /* 0x0000000408119981 */ /* 0x000f22000c2e1900 */
[----:B------:R-:W-:-:S05]  /*03e0*/  IMAD.WIDE R10, R11, 0x4, R2 ;  /* 0x000000040b0a7825 */ /* 0x000fca00078e0202 */
[----:B------:R-:W5:Y:S01]  /*03f0*/  @!P1 LDG.E.EL R15, desc[UR4][R10.64] ;  /* 0x000000040a0f9981 */ /* 0x000f62000c2e1900 */
[----:B------:R-:W-:Y:S02]  /*0400*/  ISETP.LT.U32.AND P2, PT, R13, R12, PT ;  /* 0x0000000c0d00720c */ /* 0x000fe40003f41070 */
[----:B------:R-:W-:Y:S02]  /*0410*/  FSEL R2, RZ, 2, P0 ;  /* 0x40000000ff027808 */ /* 0x000fe40000000000 */
[----:B------:R-:W-:-:S05]  /*0420*/  SEL R3, RZ, 0x3f800000, !P2 ;  /* 0x3f800000ff037807 */ /* 0x000fca0005000000 */
[----:B------:R-:W-:-:S04]  /*0430*/  FADD R2, R2, R3 ;  /* 0x0000000302027221 */ /* 0x000fc80000000000 */
[----:B-1----:R-:W-:Y:S02]  /*0440*/  FADD R4, R3, R2 ;  /* 0x0000000203047221 */ /* 0x002fe40000000000 */
[----:B------:R-:W1:Y:S03]  /*0450*/  LDC.64 R2, c[0x0][0x218] ;  /* 0x00008600ff027b82 */ /* 0x000e660000000a00 */
[----:B------:R-:W-:-:S13]  /*0460*/  FSETP.GEU.AND P2, PT, R4, 1.175494350822287508e-38, PT ;  /* 0x008000000400780b */ /* 0x000fda0003f4e000 */
[----:B------:R-:W-:-:S06]  /*0470*/  @!P2 FMUL R4, R4, 16777216 ;  /* 0x4b8000000404a820 */ /* 0x000fcc0000400000 */
[----:B------:R-:W1:Y:S02]  /*0480*/  MUFU.RCP R4, R4 ;  /* 0x0000000400047308 */ /* 0x000e640000001000 */
[----:B-1----:R-:W-:Y:S01]  /*0490*/  IMAD.WIDE R2, R0, 0x4, R2 ;  /* 0x0000000400027825 */ /* 0x002fe200078e0202 */
[----:B--2---:R-:W-:Y:S02]  /*04a0*/  SEL R5, R14, RZ, !P0 ;  /* 0x000000ff0e057207 */ /* 0x004fe40004000000 */
[----:B---3--:R-:W-:Y:S02]  /*04b0*/  SEL R16, R16, RZ, !P0 ;  /* 0x000000ff10107207 */ /* 0x008fe40004000000 */
[----:B----4-:R-:W-:-:S03]  /*04c0*/  SEL R17, R17, RZ, !P1 ;  /* 0x000000ff11117207 */ /* 0x010fc60004800000 */
[----:B------:R-:W-:-:S04]  /*04d0*/  FADD R16, R5, R16 ;  /* 0x0000001005107221 */ /* 0x000fc80000000000 */
[----:B------:R-:W-:Y:S01]  /*04e0*/  FADD R16, R16, R17 ;  /* 0x0000001110107221 */ /* 0x000fe20000000000 */
[----:B-----5:R-:W-:-:S05]  /*04f0*/  SEL R15, R15, RZ, !P1 ;  /* 0x000000ff0f0f7207 */ /* 0x020fca0004800000 */
[----:B------:R-:W-:-:S04]  /*0500*/  FADD R15, R16, R15 ;  /* 0x0000000f100f7221 */ /* 0x000fc80000000000 */
[----:B------:R-:W-:-:S04]  /*0510*/  @!P2 FMUL R15, R15, 16777216 ;  /* 0x4b8000000f0fa820 */ /* 0x000fc80000400000 */
[----:B0-----:R-:W-:-:S05]  /*0520*/  FMUL R15, R4, R15 ;  /* 0x0000000f040f7220 */ /* 0x001fca0000400000 */
[----:B------:R-:W-:Y:S01]  /*0530*/  STG.E desc[UR4][R2.64], R15 ;  /* 0x0000000f02007986 */ /* 0x000fe2000c101904 */
[----:B------:R-:W-:Y:S05]  /*0540*/  EXIT ;  /* 0x000000000000794d */ /* 0x000fea0003800000 */
.L_x_0:
[----:B------:R-:W-:-:S00]  /*0550*/  BRA `(.L_x_0) ;  /* 0xfffffffc00fc7947 */ /* 0x000fc0000383ffff */
[----:B------:R-:W-:-:S00]  /*0560*/  NOP ;  /* 0x0000000000007918 */ /* 0x000fc00000000000 */
        /* <DEDUP_REMOVED lines=9> */
.L_x_1:


//--------------------- .nv.constant0.triton_poi_fused__adaptive_avg_pool2d_24 --------------------------
	.section	.nv.constant0.triton_poi_fused__adaptive_avg_pool2d_24,"a",@progbits
	.sectionflags	@""
	.align	4
.nv.constant0.triton_poi_fused__adaptive_avg_pool2d_24:
	.zero		548
